//
// Generated by NVIDIA NVVM Compiler
//
// Compiler Build ID: CL-36424714
// Cuda compilation tools, release 13.0, V13.0.88
// Based on NVVM 20.0.0
//

.version 9.0
.target sm_100
.address_size 64

	// .globl	_Z13matrixMulCUDAILj32ELj32ELj32ELj4EEvPfS0_S0_iii
// _ZZ13matrixMulCUDAILj32ELj32ELj32ELj4EEvPfS0_S0_iiiE8a_shared has been demoted
// _ZZ13matrixMulCUDAILj32ELj32ELj32ELj4EEvPfS0_S0_iiiE8b_shared has been demoted

.visible .entry _Z13matrixMulCUDAILj32ELj32ELj32ELj4EEvPfS0_S0_iii(
	.param .u64 .ptr .align 1 _Z13matrixMulCUDAILj32ELj32ELj32ELj4EEvPfS0_S0_iii_param_0,
	.param .u64 .ptr .align 1 _Z13matrixMulCUDAILj32ELj32ELj32ELj4EEvPfS0_S0_iii_param_1,
	.param .u64 .ptr .align 1 _Z13matrixMulCUDAILj32ELj32ELj32ELj4EEvPfS0_S0_iii_param_2,
	.param .u32 _Z13matrixMulCUDAILj32ELj32ELj32ELj4EEvPfS0_S0_iii_param_3,
	.param .u32 _Z13matrixMulCUDAILj32ELj32ELj32ELj4EEvPfS0_S0_iii_param_4,
	.param .u32 _Z13matrixMulCUDAILj32ELj32ELj32ELj4EEvPfS0_S0_iii_param_5
)
{
	.reg .pred 	%p<4>;
	.reg .b32 	%r<55>;
	.reg .b32 	%f<99>;
	.reg .b64 	%rd<22>;
	// demoted variable
	.shared .align 4 .b8 _ZZ13matrixMulCUDAILj32ELj32ELj32ELj4EEvPfS0_S0_iiiE8a_shared[4096];
	// demoted variable
	.shared .align 4 .b8 _ZZ13matrixMulCUDAILj32ELj32ELj32ELj4EEvPfS0_S0_iiiE8b_shared[4096];
	ld.param.u64 	%rd3, [_Z13matrixMulCUDAILj32ELj32ELj32ELj4EEvPfS0_S0_iii_param_0];
	ld.param.u64 	%rd4, [_Z13matrixMulCUDAILj32ELj32ELj32ELj4EEvPfS0_S0_iii_param_1];
	ld.param.u64 	%rd5, [_Z13matrixMulCUDAILj32ELj32ELj32ELj4EEvPfS0_S0_iii_param_2];
	ld.param.u32 	%r21, [_Z13matrixMulCUDAILj32ELj32ELj32ELj4EEvPfS0_S0_iii_param_4];
	ld.param.u32 	%r22, [_Z13matrixMulCUDAILj32ELj32ELj32ELj4EEvPfS0_S0_iii_param_5];
	mov.u32 	%r1, %tid.x;
	mov.u32 	%r2, %tid.y;
	mov.u32 	%r23, %ntid.x;
	mad.lo.s32 	%r24, %r2, %r23, %r1;
	and.b32  	%r3, %r24, 15;
	shr.u32 	%r4, %r24, 4;
	mov.u32 	%r25, %ctaid.x;
	shl.b32 	%r5, %r25, 5;
	mov.u32 	%r26, %ctaid.y;
	shl.b32 	%r6, %r26, 5;
	setp.lt.s32 	%p1, %r22, 1;
	mov.f32 	%f91, 0f00000000;
	mov.f32 	%f92, %f91;
	mov.f32 	%f93, %f91;
	mov.f32 	%f94, %f91;
	@%p1 bra 	$L__BB0_5;
	shl.b32 	%r28, %r1, 2;
	shl.b32 	%r29, %r2, 7;
	mov.u32 	%r30, _ZZ13matrixMulCUDAILj32ELj32ELj32ELj4EEvPfS0_S0_iiiE8a_shared;
	add.s32 	%r31, %r30, %r29;
	shl.b32 	%r32, %r1, 4;
	add.s32 	%r7, %r31, %r32;
	add.s32 	%r33, %r6, %r2;
	mad.lo.s32 	%r8, %r22, %r33, %r28;
	mov.u32 	%r34, _ZZ13matrixMulCUDAILj32ELj32ELj32ELj4EEvPfS0_S0_iiiE8b_shared;
	add.s32 	%r35, %r34, %r29;
	add.s32 	%r9, %r35, %r32;
	shl.b32 	%r36, %r4, 8;
	add.s32 	%r37, %r36, %r30;
	add.s32 	%r10, %r37, 128;
	add.s32 	%r11, %r28, %r5;
	cvta.to.global.u64 	%rd1, %rd4;
	cvta.to.global.u64 	%rd2, %rd5;
	mov.b32 	%r51, 0;
	mov.f32 	%f91, 0f00000000;
$L__BB0_2:
	shl.b32 	%r39, %r3, 3;
	add.s32 	%r41, %r39, %r34;
	add.s32 	%r52, %r41, 512;
	add.s32 	%r42, %r8, %r51;
	mul.wide.u32 	%rd6, %r42, 4;
	add.s64 	%rd7, %rd1, %rd6;
	ld.global.v4.f32 	{%f19, %f20, %f21, %f22}, [%rd7];
	st.shared.v4.f32 	[%r7], {%f19, %f20, %f21, %f22};
	add.s32 	%r43, %r51, %r2;
	mad.lo.s32 	%r44, %r43, %r21, %r11;
	mul.wide.s32 	%rd8, %r44, 4;
	add.s64 	%rd9, %rd2, %rd8;
	ld.global.v4.f32 	{%f23, %f24, %f25, %f26}, [%rd9];
	st.shared.v4.f32 	[%r9], {%f23, %f24, %f25, %f26};
	bar.sync 	0;
	mov.b32 	%r54, 128;
	mov.u32 	%r53, %r10;
$L__BB0_3:
	ld.shared.f32 	%f27, [%r53+-128];
	ld.shared.f32 	%f28, [%r53];
	ld.shared.f32 	%f29, [%r52+-512];
	ld.shared.f32 	%f30, [%r52+-508];
	fma.rn.f32 	%f31, %f27, %f29, %f94;
	fma.rn.f32 	%f32, %f27, %f30, %f93;
	fma.rn.f32 	%f33, %f28, %f29, %f92;
	fma.rn.f32 	%f34, %f28, %f30, %f91;
	ld.shared.f32 	%f35, [%r53+-124];
	ld.shared.f32 	%f36, [%r53+4];
	ld.shared.f32 	%f37, [%r52+-384];
	ld.shared.f32 	%f38, [%r52+-380];
	fma.rn.f32 	%f39, %f35, %f37, %f31;
	fma.rn.f32 	%f40, %f35, %f38, %f32;
	fma.rn.f32 	%f41, %f36, %f37, %f33;
	fma.rn.f32 	%f42, %f36, %f38, %f34;
	ld.shared.f32 	%f43, [%r53+-120];
	ld.shared.f32 	%f44, [%r53+8];
	ld.shared.f32 	%f45, [%r52+-256];
	ld.shared.f32 	%f46, [%r52+-252];
	fma.rn.f32 	%f47, %f43, %f45, %f39;
	fma.rn.f32 	%f48, %f43, %f46, %f40;
	fma.rn.f32 	%f49, %f44, %f45, %f41;
	fma.rn.f32 	%f50, %f44, %f46, %f42;
	ld.shared.f32 	%f51, [%r53+-116];
	ld.shared.f32 	%f52, [%r53+12];
	ld.shared.f32 	%f53, [%r52+-128];
	ld.shared.f32 	%f54, [%r52+-124];
	fma.rn.f32 	%f55, %f51, %f53, %f47;
	fma.rn.f32 	%f56, %f51, %f54, %f48;
	fma.rn.f32 	%f57, %f52, %f53, %f49;
	fma.rn.f32 	%f58, %f52, %f54, %f50;
	ld.shared.f32 	%f59, [%r53+-112];
	ld.shared.f32 	%f60, [%r53+16];
	ld.shared.f32 	%f61, [%r52];
	ld.shared.f32 	%f62, [%r52+4];
	fma.rn.f32 	%f63, %f59, %f61, %f55;
	fma.rn.f32 	%f64, %f59, %f62, %f56;
	fma.rn.f32 	%f65, %f60, %f61, %f57;
	fma.rn.f32 	%f66, %f60, %f62, %f58;
	ld.shared.f32 	%f67, [%r53+-108];
	ld.shared.f32 	%f68, [%r53+20];
	ld.shared.f32 	%f69, [%r52+128];
	ld.shared.f32 	%f70, [%r52+132];
	fma.rn.f32 	%f71, %f67, %f69, %f63;
	fma.rn.f32 	%f72, %f67, %f70, %f64;
	fma.rn.f32 	%f73, %f68, %f69, %f65;
	fma.rn.f32 	%f74, %f68, %f70, %f66;
	ld.shared.f32 	%f75, [%r53+-104];
	ld.shared.f32 	%f76, [%r53+24];
	ld.shared.f32 	%f77, [%r52+256];
	ld.shared.f32 	%f78, [%r52+260];
	fma.rn.f32 	%f79, %f75, %f77, %f71;
	fma.rn.f32 	%f80, %f75, %f78, %f72;
	fma.rn.f32 	%f81, %f76, %f77, %f73;
	fma.rn.f32 	%f82, %f76, %f78, %f74;
	ld.shared.f32 	%f83, [%r53+-100];
	ld.shared.f32 	%f84, [%r53+28];
	ld.shared.f32 	%f85, [%r52+384];
	ld.shared.f32 	%f86, [%r52+388];
	fma.rn.f32 	%f94, %f83, %f85, %f79;
	fma.rn.f32 	%f93, %f83, %f86, %f80;
	fma.rn.f32 	%f92, %f84, %f85, %f81;
	fma.rn.f32 	%f91, %f84, %f86, %f82;
	add.s32 	%r54, %r54, 32;
	add.s32 	%r53, %r53, 32;
	add.s32 	%r52, %r52, 1024;
	setp.ne.s32 	%p2, %r54, 256;
	@%p2 bra 	$L__BB0_3;
	bar.sync 	0;
	add.s32 	%r51, %r51, 32;
	setp.lt.s32 	%p3, %r51, %r22;
	@%p3 bra 	$L__BB0_2;
$L__BB0_5:
	cvta.to.global.u64 	%rd10, %rd3;
	cvt.u64.u32 	%rd11, %r5;
	mul.lo.s32 	%r45, %r21, %r6;
	cvt.u64.u32 	%rd12, %r45;
	add.s64 	%rd13, %rd12, %rd11;
	shl.b32 	%r46, %r3, 1;
	mul.lo.s32 	%r47, %r4, %r21;
	shl.b32 	%r48, %r47, 1;
	add.s32 	%r49, %r48, %r46;
	cvt.s64.s32 	%rd14, %r49;
	add.s64 	%rd15, %rd13, %rd14;
	shl.b64 	%rd16, %rd15, 2;
	add.s64 	%rd17, %rd10, %rd16;
	st.global.f32 	[%rd17], %f94;
	st.global.f32 	[%rd17+4], %f93;
	add.s32 	%r50, %r49, %r21;
	cvt.s64.s32 	%rd18, %r50;
	add.s64 	%rd19, %rd13, %rd18;
	shl.b64 	%rd20, %rd19, 2;
	add.s64 	%rd21, %rd10, %rd20;
	st.global.f32 	[%rd21], %f92;
	st.global.f32 	[%rd21+4], %f91;
	ret;

}


// ===== COMPILED SASS (sm_100) =====

	.target	sm_100

	.elftype	@"ET_EXEC"


//--------------------- .note.nv.tkinfo           --------------------------
	.section	.note.nv.tkinfo,"",@"SHT_NOTE"
	.sectionflags	@"SHF_NOTE_NV_TKINFO"
	.tkinfo
        /*0018*/ 	.word	0x00000002
        /*0030*/ 	.string	""
        /*0030*/ 	.string	"ptxas"
        /*0030*/ 	.string	"Cuda compilation tools, release 13.0, V13.0.88"
        /*0030*/ 	.string	"Build cuda_13.0.r13.0/compiler.36424714_0"
        /*0030*/ 	.string	"-arch sm_100 -m 64 "



//--------------------- .note.nv.cuinfo           --------------------------
	.section	.note.nv.cuinfo,"",@"SHT_NOTE"
	.sectionflags	@"SHF_NOTE_NV_CUINFO"
        /*0018*/ 	.short	0x0002
        /*001a*/ 	.short	0x0064
        /*001c*/ 	.short	0x0082
	.zero		2


//--------------------- .nv.info                  --------------------------
	.section	.nv.info,"",@"SHT_CUDA_INFO"
	.align	4


	//----- nvinfo : EIATTR_REGCOUNT
	.align		4
        /*0000*/ 	.byte	0x04, 0x2f
        /*0002*/ 	.short	(.L_1 - .L_0)
	.align		4
.L_0:
        /*0004*/ 	.word	index@(_Z13matrixMulCUDAILj32ELj32ELj32ELj4EEvPfS0_S0_iii)
        /*0008*/ 	.word	0x00000020


	//----- nvinfo : EIATTR_FRAME_SIZE
	.align		4
.L_1:
        /*000c*/ 	.byte	0x04, 0x11
        /*000e*/ 	.short	(.L_3 - .L_2)
	.align		4
.L_2:
        /*0010*/ 	.word	index@(_Z13matrixMulCUDAILj32ELj32ELj32ELj4EEvPfS0_S0_iii)
        /*0014*/ 	.word	0x00000000


	//----- nvinfo : EIATTR_MIN_STACK_SIZE
	.align		4
.L_3:
        /*0018*/ 	.byte	0x04, 0x12
        /*001a*/ 	.short	(.L_5 - .L_4)
	.align		4
.L_4:
        /*001c*/ 	.word	index@(_Z13matrixMulCUDAILj32ELj32ELj32ELj4EEvPfS0_S0_iii)
        /*0020*/ 	.word	0x00000000
.L_5:


//--------------------- .nv.compat                --------------------------
	.section	.nv.compat,"",@"SHT_CUDA_COMPAT_INFO"
	.align	4
        /*0000*/ 	.byte	0x02, 0x09, 0x00, 0x00, 0x02, 0x02, 0x01, 0x00, 0x02, 0x05, 0x05, 0x00, 0x03, 0x07, 0x01, 0x01
        /*0010*/ 	.byte	0x02, 0x03, 0x00, 0x00, 0x02, 0x06, 0x01, 0x00, 0x04, 0x0b, 0x08, 0x00, 0x09, 0x00, 0x00, 0x00
        /*0020*/ 	.byte	0x00, 0x00, 0x00, 0x00


//--------------------- .nv.info._Z13matrixMulCUDAILj32ELj32ELj32ELj4EEvPfS0_S0_iii --------------------------
	.section	.nv.info._Z13matrixMulCUDAILj32ELj32ELj32ELj4EEvPfS0_S0_iii,"",@"SHT_CUDA_INFO"
	.sectionflags	@""
	.align	4


	//----- nvinfo : EIATTR_CUDA_API_VERSION
	.align		4
        /*0000*/ 	.byte	0x04, 0x37
        /*0002*/ 	.short	(.L_7 - .L_6)
.L_6:
        /*0004*/ 	.word	0x00000082


	//----- nvinfo : EIATTR_KPARAM_INFO
	.align		4
.L_7:
        /*0008*/ 	.byte	0x04, 0x17
        /*000a*/ 	.short	(.L_9 - .L_8)
.L_8:
        /*000c*/ 	.word	0x00000000
        /*0010*/ 	.short	0x0005
        /*0012*/ 	.short	0x0020
        /*0014*/ 	.byte	0x00, 0xf0, 0x11, 0x00


	//----- nvinfo : EIATTR_KPARAM_INFO
	.align		4
.L_9:
        /*0018*/ 	.byte	0x04, 0x17
        /*001a*/ 	.short	(.L_11 - .L_10)
.L_10:
        /*001c*/ 	.word	0x00000000
        /*0020*/ 	.short	0x0004
        /*0022*/ 	.short	0x001c
        /*0024*/ 	.byte	0x00, 0xf0, 0x11, 0x00


	//----- nvinfo : EIATTR_KPARAM_INFO
	.align		4
.L_11:
        /*0028*/ 	.byte	0x04, 0x17
        /*002a*/ 	.short	(.L_13 - .L_12)
.L_12:
        /*002c*/ 	.word	0x00000000
        /*0030*/ 	.short	0x0003
        /*0032*/ 	.short	0x0018
        /*0034*/ 	.byte	0x00, 0xf0, 0x11, 0x00


	//----- nvinfo : EIATTR_KPARAM_INFO
	.align		4
.L_13:
        /*0038*/ 	.byte	0x04, 0x17
        /*003a*/ 	.short	(.L_15 - .L_14)
.L_14:
        /*003c*/ 	.word	0x00000000
        /*0040*/ 	.short	0x0002
        /*0042*/ 	.short	0x0010
        /*0044*/ 	.byte	0x00, 0xf5, 0x21, 0x00


	//----- nvinfo : EIATTR_KPARAM_INFO
	.align		4
.L_15:
        /*0048*/ 	.byte	0x04, 0x17
        /*004a*/ 	.short	(.L_17 - .L_16)
.L_16:
        /*004c*/ 	.word	0x00000000
        /*0050*/ 	.short	0x0001
        /*0052*/ 	.short	0x0008
        /*0054*/ 	.byte	0x00, 0xf5, 0x21, 0x00


	//----- nvinfo : EIATTR_KPARAM_INFO
	.align		4
.L_17:
        /*0058*/ 	.byte	0x04, 0x17
        /*005a*/ 	.short	(.L_19 - .L_18)
.L_18:
        /*005c*/ 	.word	0x00000000
        /*0060*/ 	.short	0x0000
        /*0062*/ 	.short	0x0000
        /*0064*/ 	.byte	0x00, 0xf5, 0x21, 0x00


	//----- nvinfo : EIATTR_SPARSE_MMA_MASK
	.align		4
.L_19:
        /*0068*/ 	.byte	0x03, 0x50
        /*006a*/ 	.short	0x0000


	//----- nvinfo : EIATTR_MAXREG_COUNT
	.align		4
        /*006c*/ 	.byte	0x03, 0x1b
        /*006e*/ 	.short	0x00ff


	//----- nvinfo : EIATTR_NUM_BARRIERS
	.align		4
        /*0070*/ 	.byte	0x02, 0x4c
        /*0072*/ 	.byte	0x01
	.zero		1


	//----- nvinfo : EIATTR_MERCURY_ISA_VERSION
	.align		4
        /*0074*/ 	.byte	0x03, 0x5f
        /*0076*/ 	.short	0x0101


	//----- nvinfo : EIATTR_VRC_CTA_INIT_COUNT
	.align		4
        /*0078*/ 	.byte	0x02, 0x4a
	.zero		1
	.zero		1


	//----- nvinfo : EIATTR_EXIT_INSTR_OFFSETS
	.align		4
        /*007c*/ 	.byte	0x04, 0x1c
        /*007e*/ 	.short	(.L_21 - .L_20)


	//   ....[0]....
.L_20:
        /*0080*/ 	.word	0x000007e0


	//----- nvinfo : EIATTR_CBANK_PARAM_SIZE
	.align		4
.L_21:
        /*0084*/ 	.byte	0x03, 0x19
        /*0086*/ 	.short	0x0024


	//----- nvinfo : EIATTR_PARAM_CBANK
	.align		4
        /*0088*/ 	.byte	0x04, 0x0a
        /*008a*/ 	.short	(.L_23 - .L_22)
	.align		4
.L_22:
        /*008c*/ 	.word	index@(.nv.constant0._Z13matrixMulCUDAILj32ELj32ELj32ELj4EEvPfS0_S0_iii)
        /*0090*/ 	.short	0x0380
        /*0092*/ 	.short	0x0024


	//----- nvinfo : EIATTR_SW_WAR
	.align		4
.L_23:
        /*0094*/ 	.byte	0x04, 0x36
        /*0096*/ 	.short	(.L_25 - .L_24)
.L_24:
        /*0098*/ 	.word	0x00000008
.L_25:


//--------------------- .nv.callgraph             --------------------------
	.section	.nv.callgraph,"",@"SHT_CUDA_CALLGRAPH"
	.align	4
	.sectionentsize	8
	.align		4
        /*0000*/ 	.word	0x00000000
	.align		4
        /*0004*/ 	.word	0xffffffff
	.align		4
        /*0008*/ 	.word	0x00000000
	.align		4
        /*000c*/ 	.word	0xfffffffe
	.align		4
        /*0010*/ 	.word	0x00000000
	.align		4
        /*0014*/ 	.word	0xfffffffd
	.align		4
        /*0018*/ 	.word	0x00000000
	.align		4
        /*001c*/ 	.word	0xfffffffc


//--------------------- .text._Z13matrixMulCUDAILj32ELj32ELj32ELj4EEvPfS0_S0_iii --------------------------
	.section	.text._Z13matrixMulCUDAILj32ELj32ELj32ELj4EEvPfS0_S0_iii,"ax",@progbits
	.align	128
        .global         _Z13matrixMulCUDAILj32ELj32ELj32ELj4EEvPfS0_S0_iii
        .type           _Z13matrixMulCUDAILj32ELj32ELj32ELj4EEvPfS0_S0_iii,@function
        .size           _Z13matrixMulCUDAILj32ELj32ELj32ELj4EEvPfS0_S0_iii,(.L_x_4 - _Z13matrixMulCUDAILj32ELj32ELj32ELj4EEvPfS0_S0_iii)
        .other          _Z13matrixMulCUDAILj32ELj32ELj32ELj4EEvPfS0_S0_iii,@"STO_CUDA_ENTRY STV_DEFAULT"
_Z13matrixMulCUDAILj32ELj32ELj32ELj4EEvPfS0_S0_iii:
.text._Z13matrixMulCUDAILj32ELj32ELj32ELj4EEvPfS0_S0_iii:
[----:B------:R-:W-:Y:S01]  /*0000*/  LDC R1, c[0x0][0x37c] ;  /* 0x0000df00ff017b82 */ /* 0x000fe20000000800 */
[----:B------:R-:W0:Y:S01]  /*0010*/  S2R R5, SR_TID.X ;  /* 0x0000000000057919 */ /* 0x000e220000002100 */
[----:B------:R-:W1:Y:S06]  /*0020*/  LDCU UR9, c[0x0][0x3a0] ;  /* 0x00007400ff0977ac */ /* 0x000e6c0008000800 */
[----:B------:R-:W2:Y:S01]  /*0030*/  S2UR UR5, SR_CTAID.X ;  /* 0x00000000000579c3 */ /* 0x000ea20000002500 */
[----:B------:R-:W-:Y:S01]  /*0040*/  HFMA2 R28, -RZ, RZ, 0, 0 ;  /* 0x00000000ff1c7431 */ /* 0x000fe200000001ff */
[----:B------:R-:W0:Y:S01]  /*0050*/  S2R R0, SR_TID.Y ;  /* 0x0000000000007919 */ /* 0x000e220000002200 */
[----:B------:R-:W0:Y:S01]  /*0060*/  LDCU UR4, c[0x0][0x360] ;  /* 0x00006c00ff0477ac */ /* 0x000e220008000800 */
[----:B------:R-:W-:-:S02]  /*0070*/  CS2R R26, SRZ ;  /* 0x00000000001a7805 */ /* 0x000fc4000001ff00 */
[----:B------:R-:W-:Y:S01]  /*0080*/  MOV R25, RZ ;  /* 0x000000ff00197202 */ /* 0x000fe20000000f00 */
[----:B------:R-:W3:Y:S01]  /*0090*/  LDCU.64 UR10, c[0x0][0x358] ;  /* 0x00006b00ff0a77ac */ /* 0x000ee20008000a00 */
[----:B------:R-:W4:Y:S01]  /*00a0*/  S2UR UR6, SR_CTAID.Y ;  /* 0x00000000000679c3 */ /* 0x000f220000002600 */
[----:B-1----:R-:W-:Y:S02]  /*00b0*/  UISETP.GE.AND UP0, UPT, UR9, 0x1, UPT ;  /* 0x000000010900788c */ /* 0x002fe4000bf06270 */
[----:B--2---:R-:W-:Y:S02]  /*00c0*/  USHF.L.U32 UR5, UR5, 0x5, URZ ;  /* 0x0000000505057899 */ /* 0x004fe400080006ff */
[----:B----4-:R-:W-:Y:S01]  /*00d0*/  USHF.L.U32 UR6, UR6, 0x5, URZ ;  /* 0x0000000506067899 */ /* 0x010fe200080006ff */
[----:B0-----:R-:W-:-:S05]  /*00e0*/  IMAD R21, R0, UR4, R5 ;  /* 0x0000000400157c24 */ /* 0x001fca000f8e0205 */
[----:B------:R-:W-:Y:S02]  /*00f0*/  LOP3.LUT R22, R21, 0xf, RZ, 0xc0, !PT ;  /* 0x0000000f15167812 */ /* 0x000fe400078ec0ff */
[----:B------:R-:W-:Y:S01]  /*0100*/  SHF.R.U32.HI R21, RZ, 0x4, R21 ;  /* 0x00000004ff157819 */ /* 0x000fe20000011615 */
[----:B---3--:R-:W-:Y:S06]  /*0110*/  BRA.U !UP0, `(.L_x_0) ;  /* 0x0000000508607547 */ /* 0x008fec000b800000 */
[----:B------:R-:W0:Y:S01]  /*0120*/  S2UR UR8, SR_CgaCtaId ;  /* 0x00000000000879c3 */ /* 0x000e220000008800 */
[----:B------:R-:W-:Y:S01]  /*0130*/  UMOV UR4, 0x400 ;  /* 0x0000040000047882 */ /* 0x000fe20000000000 */
[----:B------:R-:W-:Y:S01]  /*0140*/  SHF.L.U32 R16, R5, 0x2, RZ ;  /* 0x0000000205107819 */ /* 0x000fe200000006ff */
[----:B------:R-:W-:Y:S01]  /*0150*/  UIADD3 UR7, UPT, UPT, UR4, 0x1000, URZ ;  /* 0x0000100004077890 */ /* 0x000fe2000fffe0ff */
[----:B------:R-:W-:Y:S02]  /*0160*/  IADD3 R3, PT, PT, R0, UR6, RZ ;  /* 0x0000000600037c10 */ /* 0x000fe4000fffe0ff */
[----:B------:R-:W-:-:S03]  /*0170*/  MOV R26, RZ ;  /* 0x000000ff001a7202 */ /* 0x000fc60000000f00 */
[----:B------:R-:W-:Y:S01]  /*0180*/  IMAD R3, R3, UR9, R16 ;  /* 0x0000000903037c24 */ /* 0x000fe2000f8e0210 */
[----:B------:R-:W-:Y:S01]  /*0190*/  IADD3 R16, PT, PT, R16, UR5, RZ ;  /* 0x0000000510107c10 */ /* 0x000fe2000fffe0ff */
[----:B0-----:R-:W-:Y:S02]  /*01a0*/  ULEA UR4, UR8, UR4, 0x18 ;  /* 0x0000000408047291 */ /* 0x001fe4000f8ec0ff */
[----:B------:R-:W-:-:S04]  /*01b0*/  ULEA UR7, UR8, UR7, 0x18 ;  /* 0x0000000708077291 */ /* 0x000fc8000f8ec0ff */
[C---:B------:R-:W-:Y:S02]  /*01c0*/  LEA R20, R0.reuse, UR4, 0x7 ;  /* 0x0000000400147c11 */ /* 0x040fe4000f8e38ff */
[----:B------:R-:W-:Y:S02]  /*01d0*/  LEA R2, R0, UR7, 0x7 ;  /* 0x0000000700027c11 */ /* 0x000fe4000f8e38ff */
[----:B------:R-:W-:Y:S01]  /*01e0*/  LEA R17, R21, UR4, 0x8 ;  /* 0x0000000415117c11 */ /* 0x000fe2000f8e40ff */
[----:B------:R-:W-:Y:S01]  /*01f0*/  UMOV UR4, URZ ;  /* 0x000000ff00047c82 */ /* 0x000fe20008000000 */
[C---:B------:R-:W-:Y:S02]  /*0200*/  LEA R20, R5.reuse, R20, 0x4 ;  /* 0x0000001405147211 */ /* 0x040fe400078e20ff */
[----:B------:R-:W-:Y:S02]  /*0210*/  LEA R2, R5, R2, 0x4 ;  /* 0x0000000205027211 */ /* 0x000fe400078e20ff */
[----:B------:R-:W-:-:S07]  /*0220*/  IADD3 R17, PT, PT, R17, 0x80, RZ ;  /* 0x0000008011117810 */ /* 0x000fce0007ffe0ff */
.L_x_2:
[----:B------:R-:W0:Y:S01]  /*0230*/  LDC.64 R4, c[0x0][0x388] ;  /* 0x0000e200ff047b82 */ /* 0x000e220000000a00 */
[----:B------:R-:W1:Y:S01]  /*0240*/  LDCU UR8, c[0x0][0x39c] ;  /* 0x00007380ff0877ac */ /* 0x000e620008000800 */
[----:B------:R-:W-:Y:S02]  /*0250*/  IADD3 R11, PT, PT, R0, UR4, RZ ;  /* 0x00000004000b7c10 */ /* 0x000fe4000fffe0ff */
[----:B------:R-:W-:-:S04]  /*0260*/  IADD3 R7, PT, PT, R3, UR4, RZ ;  /* 0x0000000403077c10 */ /* 0x000fc8000fffe0ff */
[----:B------:R-:W2:Y:S01]  /*0270*/  LDC.64 R8, c[0x0][0x390] ;  /* 0x0000e400ff087b82 */ /* 0x000ea20000000a00 */
[----:B-1----:R-:W-:Y:S01]  /*0280*/  IMAD R11, R11, UR8, R16 ;  /* 0x000000080b0b7c24 */ /* 0x002fe2000f8e0210 */
[----:B------:R-:W1:Y:S01]  /*0290*/  LDCU UR8, c[0x0][0x3a0] ;  /* 0x00007400ff0877ac */ /* 0x000e620008000800 */
[----:B0-----:R-:W-:-:S06]  /*02a0*/  IMAD.WIDE.U32 R4, R7, 0x4, R4 ;  /* 0x0000000407047825 */ /* 0x001fcc00078e0004 */
[----:B------:R-:W3:Y:S01]  /*02b0*/  LDG.E.128 R4, desc[UR10][R4.64] ;  /* 0x0000000a04047981 */ /* 0x000ee2000c1e1d00 */
[----:B--2---:R-:W-:-:S06]  /*02c0*/  IMAD.WIDE R8, R11, 0x4, R8 ;  /* 0x000000040b087825 */ /* 0x004fcc00078e0208 */
[----:B------:R-:W2:Y:S01]  /*02d0*/  LDG.E.128 R8, desc[UR10][R8.64] ;  /* 0x0000000a08087981 */ /* 0x000ea2000c1e1d00 */
[----:B------:R-:W-:Y:S01]  /*02e0*/  LEA R24, R22, UR7, 0x3 ;  /* 0x0000000716187c11 */ /* 0x000fe2000f8e18ff */
[----:B------:R-:W-:Y:S01]  /*02f0*/  UIADD3 UR4, UPT, UPT, UR4, 0x20, URZ ;  /* 0x0000002004047890 */ /* 0x000fe2000fffe0ff */
[----:B------:R-:W-:Y:S02]  /*0300*/  MOV R23, R17 ;  /* 0x0000001100177202 */ /* 0x000fe40000000f00 */
[----:B------:R-:W-:Y:S01]  /*0310*/  IADD3 R24, PT, PT, R24, 0x200, RZ ;  /* 0x0000020018187810 */ /* 0x000fe20007ffe0ff */
[----:B-1----:R-:W-:-:S03]  /*0320*/  UISETP.GE.AND UP1, UPT, UR4, UR8, UPT ;  /* 0x000000080400728c */ /* 0x002fc6000bf26270 */
[----:B------:R-:W-:Y:S01]  /*0330*/  UMOV UR8, 0x80 ;  /* 0x0000008000087882 */ /* 0x000fe20000000000 */
[----:B---3--:R0:W-:Y:S04]  /*0340*/  STS.128 [R20], R4 ;  /* 0x0000000414007388 */ /* 0x0081e80000000c00 */
[----:B--2---:R0:W-:Y:S01]  /*0350*/  STS.128 [R2], R8 ;  /* 0x0000000802007388 */ /* 0x0041e20000000c00 */
[----:B------:R-:W-:Y:S06]  /*0360*/  BAR.SYNC.DEFER_BLOCKING 0x0 ;  /* 0x0000000000007b1d */ /* 0x000fec0000010000 */
.L_x_1:
[----:B------:R-:W-:Y:S01]  /*0370*/  LDS.64 R18, [R24+-0x200] ;  /* 0xfffe000018127984 */ /* 0x000fe20000000a00 */
[----:B------:R-:W-:-:S03]  /*0380*/  UIADD3 UR8, UPT, UPT, UR8, 0x20, URZ ;  /* 0x0000002008087890 */ /* 0x000fc6000fffe0ff */
[----:B------:R-:W1:Y:S01]  /*0390*/  LDS.128 R12, [R23+-0x80] ;  /* 0xffff8000170c7984 */ /* 0x000e620000000c00 */
[----:B------:R-:W-:-:S03]  /*03a0*/  UISETP.NE.AND UP0, UPT, UR8, 0x100, UPT ;  /* 0x000001000800788c */ /* 0x000fc6000bf05270 */
[----:B0-----:R-:W0:Y:S04]  /*03b0*/  LDS.128 R4, [R23] ;  /* 0x0000000017047984 */ /* 0x001e280000000c00 */
[----:B------:R-:W2:Y:S04]  /*03c0*/  LDS.64 R10, [R24+-0x180] ;  /* 0xfffe8000180a7984 */ /* 0x000ea80000000a00 */
[----:B------:R-:W3:Y:S01]  /*03d0*/  LDS.64 R8, [R24+-0x100] ;  /* 0xffff000018087984 */ /* 0x000ee20000000a00 */
[CC--:B-1----:R-:W-:Y:S01]  /*03e0*/  FFMA R25, R12.reuse, R18.reuse, R25 ;  /* 0x000000120c197223 */ /* 0x0c2fe20000000019 */
[-C--:B------:R-:W-:Y:S01]  /*03f0*/  FFMA R12, R12, R19.reuse, R28 ;  /* 0x000000130c0c7223 */ /* 0x080fe2000000001c */
[C---:B0-----:R-:W-:Y:S01]  /*0400*/  FFMA R28, R4.reuse, R18, R27 ;  /* 0x00000012041c7223 */ /* 0x041fe2000000001b */
[----:B------:R-:W-:-:S02]  /*0410*/  FFMA R4, R4, R19, R26 ;  /* 0x0000001304047223 */ /* 0x000fc4000000001a */
[----:B------:R-:W0:Y:S01]  /*0420*/  LDS.64 R18, [R24+-0x80] ;  /* 0xffff800018127984 */ /* 0x000e220000000a00 */
[C---:B--2---:R-:W-:Y:S01]  /*0430*/  FFMA R25, R10.reuse, R13, R25 ;  /* 0x0000000d0a197223 */ /* 0x044fe20000000019 */
[----:B------:R-:W-:Y:S01]  /*0440*/  FFMA R13, R13, R11, R12 ;  /* 0x0000000b0d0d7223 */ /* 0x000fe2000000000c */
[----:B------:R-:W-:Y:S01]  /*0450*/  FFMA R29, R10, R5, R28 ;  /* 0x000000050a1d7223 */ /* 0x000fe2000000001c */
[----:B------:R-:W-:Y:S01]  /*0460*/  FFMA R5, R5, R11, R4 ;  /* 0x0000000b05057223 */ /* 0x000fe20000000004 */
[----:B---3--:R-:W-:Y:S01]  /*0470*/  FFMA R27, R8, R14, R25 ;  /* 0x0000000e081b7223 */ /* 0x008fe20000000019 */
[-C--:B------:R-:W-:Y:S01]  /*0480*/  FFMA R14, R14, R9.reuse, R13 ;  /* 0x000000090e0e7223 */ /* 0x080fe2000000000d */
[----:B------:R-:W-:Y:S01]  /*0490*/  FFMA R12, R8, R6, R29 ;  /* 0x00000006080c7223 */ /* 0x000fe2000000001d */
[----:B------:R-:W-:Y:S02]  /*04a0*/  FFMA R6, R6, R9, R5 ;  /* 0x0000000906067223 */ /* 0x000fe40000000005 */
[----:B------:R-:W-:Y:S04]  /*04b0*/  LDS.64 R4, [R24] ;  /* 0x0000000018047984 */ /* 0x000fe80000000a00 */
[----:B------:R-:W1:Y:S01]  /*04c0*/  LDS.128 R8, [R23+-0x70] ;  /* 0xffff900017087984 */ /* 0x000e620000000c00 */
[C---:B0-----:R-:W-:Y:S01]  /*04d0*/  FFMA R27, R18.reuse, R15, R27 ;  /* 0x0000000f121b7223 */ /* 0x041fe2000000001b */
[----:B------:R-:W-:Y:S01]  /*04e0*/  FFMA R28, R15, R19, R14 ;  /* 0x000000130f1c7223 */ /* 0x000fe2000000000e */
[----:B------:R-:W-:Y:S01]  /*04f0*/  FFMA R25, R18, R7, R12 ;  /* 0x0000000712197223 */ /* 0x000fe2000000000c */
[----:B------:R-:W-:Y:S01]  /*0500*/  FFMA R26, R7, R19, R6 ;  /* 0x00000013071a7223 */ /* 0x000fe20000000006 */
[----:B------:R0:W2:Y:S04]  /*0510*/  LDS.128 R12, [R23+0x10] ;  /* 0x00001000170c7984 */ /* 0x0000a80000000c00 */
[----:B------:R-:W3:Y:S04]  /*0520*/  LDS.64 R18, [R24+0x80] ;  /* 0x0000800018127984 */ /* 0x000ee80000000a00 */
[----:B------:R-:W4:Y:S01]  /*0530*/  LDS.64 R6, [R24+0x100] ;  /* 0x0001000018067984 */ /* 0x000f220000000a00 */
[----:B0-----:R-:W-:Y:S01]  /*0540*/  IADD3 R23, PT, PT, R23, 0x20, RZ ;  /* 0x0000002017177810 */ /* 0x001fe20007ffe0ff */
[CC--:B-1----:R-:W-:Y:S01]  /*0550*/  FFMA R27, R8.reuse, R4.reuse, R27 ;  /* 0x00000004081b7223 */ /* 0x0c2fe2000000001b */
[-C--:B------:R-:W-:Y:S01]  /*0560*/  FFMA R8, R8, R5.reuse, R28 ;  /* 0x0000000508087223 */ /* 0x080fe2000000001c */
[C---:B--2---:R-:W-:Y:S01]  /*0570*/  FFMA R28, R12.reuse, R4, R25 ;  /* 0x000000040c1c7223 */ /* 0x044fe20000000019 */
[----:B------:R-:W-:-:S02]  /*0580*/  FFMA R26, R12, R5, R26 ;  /* 0x000000050c1a7223 */ /* 0x000fc4000000001a */
[----:B------:R0:W1:Y:S01]  /*0590*/  LDS.64 R4, [R24+0x180] ;  /* 0x0001800018047984 */ /* 0x0000620000000a00 */
[C---:B---3--:R-:W-:Y:S01]  /*05a0*/  FFMA R27, R18.reuse, R9, R27 ;  /* 0x00000009121b7223 */ /* 0x048fe2000000001b */
[----:B------:R-:W-:Y:S01]  /*05b0*/  FFMA R25, R18, R13, R28 ;  /* 0x0000000d12197223 */ /* 0x000fe2000000001c */
[-C--:B------:R-:W-:Y:S01]  /*05c0*/  FFMA R9, R9, R19.reuse, R8 ;  /* 0x0000001309097223 */ /* 0x080fe20000000008 */
[----:B------:R-:W-:Y:S01]  /*05d0*/  FFMA R13, R13, R19, R26 ;  /* 0x000000130d0d7223 */ /* 0x000fe2000000001a */
[C---:B----4-:R-:W-:Y:S01]  /*05e0*/  FFMA R27, R6.reuse, R10, R27 ;  /* 0x0000000a061b7223 */ /* 0x050fe2000000001b */
[----:B------:R-:W-:Y:S01]  /*05f0*/  FFMA R6, R6, R14, R25 ;  /* 0x0000000e06067223 */ /* 0x000fe20000000019 */
[-C--:B------:R-:W-:Y:S01]  /*0600*/  FFMA R10, R10, R7.reuse, R9 ;  /* 0x000000070a0a7223 */ /* 0x080fe20000000009 */
[----:B------:R-:W-:Y:S01]  /*0610*/  FFMA R14, R14, R7, R13 ;  /* 0x000000070e0e7223 */ /* 0x000fe2000000000d */
[----:B0-----:R-:W-:Y:S01]  /*0620*/  IADD3 R24, PT, PT, R24, 0x400, RZ ;  /* 0x0000040018187810 */ /* 0x001fe20007ffe0ff */
[C---:B-1----:R-:W-:Y:S01]  /*0630*/  FFMA R25, R4.reuse, R11, R27 ;  /* 0x0000000b04197223 */ /* 0x042fe2000000001b */
[----:B------:R-:W-:Y:S01]  /*0640*/  FFMA R28, R11, R5, R10 ;  /* 0x000000050b1c7223 */ /* 0x000fe2000000000a */
[----:B------:R-:W-:Y:S01]  /*0650*/  FFMA R27, R4, R15, R6 ;  /* 0x0000000f041b7223 */ /* 0x000fe20000000006 */
[----:B------:R-:W-:Y:S01]  /*0660*/  FFMA R26, R15, R5, R14 ;  /* 0x000000050f1a7223 */ /* 0x000fe2000000000e */
[----:B------:R-:W-:Y:S06]  /*0670*/  BRA.U UP0, `(.L_x_1) ;  /* 0xfffffffd003c7547 */ /* 0x000fec000b83ffff */
[----:B------:R-:W-:Y:S06]  /*0680*/  BAR.SYNC.DEFER_BLOCKING 0x0 ;  /* 0x0000000000007b1d */ /* 0x000fec0000010000 */
[----:B------:R-:W-:Y:S05]  /*0690*/  BRA.U !UP1, `(.L_x_2) ;  /* 0xfffffff909e47547 */ /* 0x000fea000b83ffff */
.L_x_0:
[----:B------:R-:W0:Y:S01]  /*06a0*/  LDCU UR7, c[0x0][0x39c] ;  /* 0x00007380ff0777ac */ /* 0x000e220008000800 */
[----:B------:R-:W1:Y:S01]  /*06b0*/  LDCU.64 UR8, c[0x0][0x380] ;  /* 0x00007000ff0877ac */ /* 0x000e620008000a00 */
[----:B0-----:R-:W-:Y:S01]  /*06c0*/  IMAD R0, R21, UR7, R22 ;  /* 0x0000000715007c24 */ /* 0x001fe2000f8e0216 */
[----:B------:R-:W-:-:S04]  /*06d0*/  UIMAD UR6, UR6, UR7, URZ ;  /* 0x00000007060672a4 */ /* 0x000fc8000f8e02ff */
[----:B------:R-:W-:Y:S01]  /*06e0*/  SHF.L.U32 R0, R0, 0x1, RZ ;  /* 0x0000000100007819 */ /* 0x000fe200000006ff */
[----:B------:R-:W-:-:S03]  /*06f0*/  UIADD3 UR5, UP0, UPT, UR6, UR5, URZ ;  /* 0x0000000506057290 */ /* 0x000fc6000ff1e0ff */
[C---:B------:R-:W-:Y:S01]  /*0700*/  IADD3 R3, PT, PT, R0.reuse, UR7, RZ ;  /* 0x0000000700037c10 */ /* 0x040fe2000fffe0ff */
[----:B------:R-:W-:Y:S02]  /*0710*/  UIADD3.X UR4, UPT, UPT, URZ, URZ, URZ, UP0, !UPT ;  /* 0x000000ffff047290 */ /* 0x000fe400087fe4ff */
[C---:B------:R-:W-:Y:S02]  /*0720*/  IADD3 R6, P1, PT, R0.reuse, UR5, RZ ;  /* 0x0000000500067c10 */ /* 0x040fe4000ff3e0ff */
[C---:B------:R-:W-:Y:S02]  /*0730*/  IADD3 R5, P0, PT, R3.reuse, UR5, RZ ;  /* 0x0000000503057c10 */ /* 0x040fe4000ff1e0ff */
[----:B------:R-:W-:Y:S02]  /*0740*/  LEA.HI.X.SX32 R7, R0, UR4, 0x1, P1 ;  /* 0x0000000400077c11 */ /* 0x000fe400088f0eff */
[----:B-1----:R-:W-:Y:S02]  /*0750*/  LEA R2, P1, R6, UR8, 0x2 ;  /* 0x0000000806027c11 */ /* 0x002fe4000f8210ff */
[----:B------:R-:W-:-:S02]  /*0760*/  LEA.HI.X.SX32 R0, R3, UR4, 0x1, P0 ;  /* 0x0000000403007c11 */ /* 0x000fc400080f0eff */
[C---:B------:R-:W-:Y:S02]  /*0770*/  LEA R4, P0, R5.reuse, UR8, 0x2 ;  /* 0x0000000805047c11 */ /* 0x040fe4000f8010ff */
[----:B------:R-:W-:Y:S02]  /*0780*/  LEA.HI.X R3, R6, UR9, R7, 0x2, P1 ;  /* 0x0000000906037c11 */ /* 0x000fe400088f1407 */
[----:B------:R-:W-:-:S03]  /*0790*/  LEA.HI.X R5, R5, UR9, R0, 0x2, P0 ;  /* 0x0000000905057c11 */ /* 0x000fc600080f1400 */
[----:B------:R-:W-:Y:S04]  /*07a0*/  STG.E desc[UR10][R2.64], R25 ;  /* 0x0000001902007986 */ /* 0x000fe8000c10190a */
[----:B------:R-:W-:Y:S04]  /*07b0*/  STG.E desc[UR10][R2.64+0x4], R28 ;  /* 0x0000041c02007986 */ /* 0x000fe8000c10190a */
[----:B------:R-:W-:Y:S04]  /*07c0*/  STG.E desc[UR10][R4.64], R27 ;  /* 0x0000001b04007986 */ /* 0x000fe8000c10190a */
[----:B------:R-:W-:Y:S01]  /*07d0*/  STG.E desc[UR10][R4.64+0x4], R26 ;  /* 0x0000041a04007986 */ /* 0x000fe2000c10190a */
[----:B------:R-:W-:Y:S05]  /*07e0*/  EXIT ;  /* 0x000000000000794d */ /* 0x000fea0003800000 */
.L_x_3:
[----:B------:R-:W-:-:S00]  /*07f0*/  BRA `(.L_x_3) ;  /* 0xfffffffc00fc7947 */ /* 0x000fc0000383ffff */
[----:B------:R-:W-:-:S00]  /*0800*/  NOP ;  /* 0x0000000000007918 */ /* 0x000fc00000000000 */
[----:B------:R-:W-:-:S00]  /*0810*/  NOP ;  /* 0x0000000000007918 */ /* 0x000fc00000000000 */
[----:B------:R-:W-:-:S00]  /*0820*/  NOP ;  /* 0x0000000000007918 */ /* 0x000fc00000000000 */
[----:B------:R-:W-:-:S00]  /*0830*/  NOP ;  /* 0x0000000000007918 */ /* 0x000fc00000000000 */
[----:B------:R-:W-:-:S00]  /*0840*/  NOP ;  /* 0x0000000000007918 */ /* 0x000fc00000000000 */
[----:B------:R-:W-:-:S00]  /*0850*/  NOP ;  /* 0x0000000000007918 */ /* 0x000fc00000000000 */
[----:B------:R-:W-:-:S00]  /*0860*/  NOP ;  /* 0x0000000000007918 */ /* 0x000fc00000000000 */
[----:B------:R-:W-:-:S00]  /*0870*/  NOP ;  /* 0x0000000000007918 */ /* 0x000fc00000000000 */
.L_x_4:


//--------------------- .nv.shared._Z13matrixMulCUDAILj32ELj32ELj32ELj4EEvPfS0_S0_iii --------------------------
	.section	.nv.shared._Z13matrixMulCUDAILj32ELj32ELj32ELj4EEvPfS0_S0_iii,"aw",@nobits
	.sectionflags	@""
	.align	4
.nv.shared._Z13matrixMulCUDAILj32ELj32ELj32ELj4EEvPfS0_S0_iii:
	.zero		9216


//--------------------- .nv.shared.reserved.0     --------------------------
	.section	.nv.shared.reserved.0,"aw",@nobits
	.weak		__nv_reservedSMEM_offset_0_alias
	.size		__nv_reservedSMEM_offset_0_alias, 0, 64
	.other		__nv_reservedSMEM_offset_0_alias,@"STO_CUDA_RESERVED_SHARED STV_DEFAULT"
__nv_reservedSMEM_offset_0_alias:
	.zero		0
	.zero		64


//--------------------- .nv.constant0._Z13matrixMulCUDAILj32ELj32ELj32ELj4EEvPfS0_S0_iii --------------------------
	.section	.nv.constant0._Z13matrixMulCUDAILj32ELj32ELj32ELj4EEvPfS0_S0_iii,"a",@progbits
	.sectionflags	@""
	.align	4
.nv.constant0._Z13matrixMulCUDAILj32ELj32ELj32ELj4EEvPfS0_S0_iii:
	.zero		932


//--------------------- SYMBOLS --------------------------

	.type		.nv.reservedSmem.offset0,@object
	.size		.nv.reservedSmem.offset0,0x4
	.type		.nv.reservedSmem.cap,@object
	.size		.nv.reservedSmem.cap,0x4
